	.headerflags	@"EF_CUDA_TEXMODE_UNIFIED EF_CUDA_64BIT_ADDRESS EF_CUDA_ACCELERATORS EF_CUDA_SM90 EF_CUDA_VIRTUAL_SM(EF_CUDA_SM90)"
	.elftype	@"ET_EXEC"


//--------------------- .nv.info                  --------------------------
	.section	.nv.info,"",@"SHT_CUDA_INFO"
	.align	4


	//----- nvinfo : EIATTR_REGCOUNT
	.align		4
        /*0000*/ 	.byte	0x04, 0x2f
        /*0002*/ 	.short	(.L_1 - .L_0)
	.align		4
.L_0:
        /*0004*/ 	.word	index@(triton_poi_fused_convolution_relu_10)
        /*0008*/ 	.word	0x0000000c


	//----- nvinfo : EIATTR_MIN_STACK_SIZE
	.align		4
.L_1:
        /*000c*/ 	.byte	0x04, 0x12
        /*000e*/ 	.short	(.L_3 - .L_2)
	.align		4
.L_2:
        /*0010*/ 	.word	index@(triton_poi_fused_convolution_relu_10)
        /*0014*/ 	.word	0x00000000


	//----- nvinfo : EIATTR_FRAME_SIZE
	.align		4
.L_3:
        /*0018*/ 	.byte	0x04, 0x11
        /*001a*/ 	.short	(.L_5 - .L_4)
	.align		4
.L_4:
        /*001c*/ 	.word	index@(triton_poi_fused_convolution_relu_10)
        /*0020*/ 	.word	0x00000000


	//----- nvinfo : EIATTR_MIN_STACK_SIZE
	.align		4
.L_5:
        /*0024*/ 	.byte	0x04, 0x12
        /*0026*/ 	.short	(.L_7 - .L_6)
	.align		4
.L_6:
        /*0028*/ 	.word	index@(triton_poi_fused_convolution_relu_10)
        /*002c*/ 	.word	0x00000000
.L_7:


//--------------------- .nv.info.triton_poi_fused_convolution_relu_10 --------------------------
	.section	.nv.info.triton_poi_fused_convolution_relu_10,"",@"SHT_CUDA_INFO"
	.sectionflags	@""
	.align	4


	//----- nvinfo : EIATTR_CUDA_API_VERSION
	.align		4
        /*0000*/ 	.byte	0x04, 0x37
        /*0002*/ 	.short	(.L_9 - .L_8)
.L_8:
        /*0004*/ 	.word	0x0000007c


	//----- nvinfo : EIATTR_KPARAM_INFO
	.align		4
.L_9:
        /*0008*/ 	.byte	0x04, 0x17
        /*000a*/ 	.short	(.L_11 - .L_10)
.L_10:
        /*000c*/ 	.word	0x00000000
        /*0010*/ 	.short	0x0002
        /*0012*/ 	.short	0x0010
        /*0014*/ 	.byte	0x00, 0xf0, 0x11, 0x00


	//----- nvinfo : EIATTR_KPARAM_INFO
	.align		4
.L_11:
        /*0018*/ 	.byte	0x04, 0x17
        /*001a*/ 	.short	(.L_13 - .L_12)
.L_12:
        /*001c*/ 	.word	0x00000000
        /*0020*/ 	.short	0x0001
        /*0022*/ 	.short	0x0008
        /*0024*/ 	.byte	0x00, 0xf4, 0x21, 0x00


	//----- nvinfo : EIATTR_KPARAM_INFO
	.align		4
.L_13:
        /*0028*/ 	.byte	0x04, 0x17
        /*002a*/ 	.short	(.L_15 - .L_14)
.L_14:
        /*002c*/ 	.word	0x00000000
        /*0030*/ 	.short	0x0000
        /*0032*/ 	.short	0x0000
        /*0034*/ 	.byte	0x00, 0xf4, 0x21, 0x00


	//----- nvinfo : EIATTR_SPARSE_MMA_MASK
	.align		4
.L_15:
        /*0038*/ 	.byte	0x03, 0x50
        /*003a*/ 	.short	0x0000


	//----- nvinfo : EIATTR_MAXREG_COUNT
	.align		4
        /*003c*/ 	.byte	0x03, 0x1b
        /*003e*/ 	.short	0x00ff


	//----- nvinfo : EIATTR_EXIT_INSTR_OFFSETS
	.align		4
        /*0040*/ 	.byte	0x04, 0x1c
        /*0042*/ 	.short	(.L_17 - .L_16)


	//   ....[0]....
.L_16:
        /*0044*/ 	.word	0x000001b0


	//----- nvinfo : EIATTR_REQNTID
	.align		4
.L_17:
        /*0048*/ 	.byte	0x04, 0x10
        /*004a*/ 	.short	(.L_19 - .L_18)
.L_18:
        /*004c*/ 	.word	0x00000100
        /*0050*/ 	.word	0x00000001
        /*0054*/ 	.word	0x00000001


	//----- nvinfo : EIATTR_CBANK_PARAM_SIZE
	.align		4
.L_19:
        /*0058*/ 	.byte	0x03, 0x19
        /*005a*/ 	.short	0x0014


	//----- nvinfo : EIATTR_PARAM_CBANK
	.align		4
        /*005c*/ 	.byte	0x04, 0x0a
        /*005e*/ 	.short	(.L_21 - .L_20)
	.align		4
.L_20:
        /*0060*/ 	.word	index@(.nv.constant0.triton_poi_fused_convolution_relu_10)
        /*0064*/ 	.short	0x0210
        /*0066*/ 	.short	0x0014


	//----- nvinfo : EIATTR_SW_WAR
	.align		4
.L_21:
        /*0068*/ 	.byte	0x04, 0x36
        /*006a*/ 	.short	(.L_23 - .L_22)
.L_22:
        /*006c*/ 	.word	0x00000008
.L_23:


//--------------------- .nv.callgraph             --------------------------
	.section	.nv.callgraph,"",@"SHT_CUDA_CALLGRAPH"
	.align	4
	.sectionentsize	8
	.align		4
        /*0000*/ 	.word	0x00000000
	.align		4
        /*0004*/ 	.word	0xffffffff
	.align		4
        /*0008*/ 	.word	0x00000000
	.align		4
        /*000c*/ 	.word	0xfffffffe
	.align		4
        /*0010*/ 	.word	0x00000000
	.align		4
        /*0014*/ 	.word	0xfffffffd
	.align		4
        /*0018*/ 	.word	0x00000000
	.align		4
        /*001c*/ 	.word	0xfffffffc


//--------------------- .text.triton_poi_fused_convolution_relu_10 --------------------------
	.section	.text.triton_poi_fused_convolution_relu_10,"ax",@progbits
	.align	128
        .global         triton_poi_fused_convolution_relu_10
        .type           triton_poi_fused_convolution_relu_10,@function
        .size           triton_poi_fused_convolution_relu_10,(.L_x_1 - triton_poi_fused_convolution_relu_10)
        .other          triton_poi_fused_convolution_relu_10,@"STO_CUDA_ENTRY STV_DEFAULT"
triton_poi_fused_convolution_relu_10:
.text.triton_poi_fused_convolution_relu_10:
[----:B------:R-:W-:Y:S01]  /*0000*/  LDC R1, c[0x0][0x28] ;  /* 0x00000a00ff017b82 */ /* 0x000fe20000000800 */
[----:B------:R-:W1:Y:S07]  /*0010*/  S2R R0, SR_TID.X ;  /* 0x0000000000007919 */ /* 0x000e6e0000002100 */
[----:B------:R-:W2:Y:S01]  /*0020*/  LDC.64 R4, c[0x0][0x218] ;  /* 0x00008600ff047b82 */ /* 0x000ea20000000a00 */
[----:B------:R-:W-:Y:S01]  /*0030*/  ULDC.64 UR4, c[0x0][0x208] ;  /* 0x0000820000047ab9 */ /* 0x000fe20000000a00 */
[----:B------:R-:W3:Y:S06]  /*0040*/  S2R R7, SR_CTAID.X ;  /* 0x0000000000077919 */ /* 0x000eec0000002500 */
[----:B------:R-:W4:Y:S01]  /*0050*/  LDC.64 R2, c[0x0][0x210] ;  /* 0x00008400ff027b82 */ /* 0x000f220000000a00 */
[----:B-1----:R-:W-:Y:S01]  /*0060*/  IMAD.SHL.U32 R0, R0, 0x2, RZ ;  /* 0x0000000200007824 */ /* 0x002fe200078e00ff */
[----:B---3--:R-:W-:-:S04]  /*0070*/  SHF.R.S32.HI R6, RZ, 0x16, R7 ;  /* 0x00000016ff067819 */ /* 0x008fc80000011407 */
[----:B------:R-:W-:Y:S02]  /*0080*/  LOP3.LUT R0, R0, 0x1fe, RZ, 0xc0, !PT ;  /* 0x000001fe00007812 */ /* 0x000fe400078ec0ff */
[----:B------:R-:W-:-:S03]  /*0090*/  SGXT R6, R6, 0x1 ;  /* 0x000000010606781a */ /* 0x000fc60000000200 */
[----:B------:R-:W-:-:S04]  /*00a0*/  IMAD R7, R7, 0x200, R0 ;  /* 0x0000020007077824 */ /* 0x000fc800078e0200 */
[----:B----4-:R-:W-:Y:S01]  /*00b0*/  IMAD.WIDE R2, R7, 0x4, R2 ;  /* 0x0000000407027825 */ /* 0x010fe200078e0202 */
[----:B------:R-:W-:-:S04]  /*00c0*/  LEA.HI R6, R6, R7, RZ, 0xc ;  /* 0x0000000706067211 */ /* 0x000fc800078f60ff */
[----:B------:R-:W-:-:S04]  /*00d0*/  SHF.R.S32.HI R6, RZ, 0xc, R6 ;  /* 0x0000000cff067819 */ /* 0x000fc80000011406 */
[----:B------:R-:W-:-:S04]  /*00e0*/  LEA.HI R0, R6, R6, RZ, 0x5 ;  /* 0x0000000606007211 */ /* 0x000fc800078f28ff */
[----:B------:R-:W-:-:S05]  /*00f0*/  LOP3.LUT R9, R0, 0xffffffe0, RZ, 0xc0, !PT ;  /* 0xffffffe000097812 */ /* 0x000fca00078ec0ff */
[----:B------:R-:W-:Y:S02]  /*0100*/  IMAD.IADD R9, R6, 0x1, -R9 ;  /* 0x0000000106097824 */ /* 0x000fe400078e0a09 */
[----:B------:R-:W3:Y:S02]  /*0110*/  LDG.E.64 R6, desc[UR4][R2.64] ;  /* 0x0000000402067981 */ /* 0x000ee4000c1e1b00 */
[----:B--2---:R-:W-:-:S06]  /*0120*/  IMAD.WIDE R4, R9, 0x4, R4 ;  /* 0x0000000409047825 */ /* 0x004fcc00078e0204 */
[----:B------:R-:W3:Y:S02]  /*0130*/  LDG.E.EL R4, desc[UR4][R4.64] ;  /* 0x0000000404047981 */ /* 0x000ee4000c2e1900 */
[CC--:B---3--:R-:W-:Y:S01]  /*0140*/  FSETP.GEU.AND P0, PT, R6.reuse, -R4.reuse, PT ;  /* 0x800000040600720b */ /* 0x0c8fe20003f0e000 */
[--C-:B------:R-:W-:Y:S01]  /*0150*/  FADD R6, R6, R4.reuse ;  /* 0x0000000406067221 */ /* 0x100fe20000000000 */
[C---:B------:R-:W-:Y:S01]  /*0160*/  FADD R0, R7.reuse, R4 ;  /* 0x0000000407007221 */ /* 0x040fe20000000000 */
[----:B------:R-:W-:-:S03]  /*0170*/  FSETP.GEU.AND P1, PT, R7, -R4, PT ;  /* 0x800000040700720b */ /* 0x000fc60003f2e000 */
[----:B------:R-:W-:Y:S02]  /*0180*/  FSEL R6, R6, RZ, P0 ;  /* 0x000000ff06067208 */ /* 0x000fe40000000000 */
[----:B------:R-:W-:-:S05]  /*0190*/  FSEL R7, R0, RZ, P1 ;  /* 0x000000ff00077208 */ /* 0x000fca0000800000 */
[----:B------:R-:W-:Y:S01]  /*01a0*/  STG.E.64 desc[UR4][R2.64], R6 ;  /* 0x0000000602007986 */ /* 0x000fe2000c101b04 */
[----:B------:R-:W-:Y:S05]  /*01b0*/  EXIT ;  /* 0x000000000000794d */ /* 0x000fea0003800000 */
.L_x_0:
[----:B------:R-:W-:-:S00]  /*01c0*/  BRA `(.L_x_0) ;  /* 0xfffffffc00fc7947 */ /* 0x000fc0000383ffff */
[----:B------:R-:W-:-:S00]  /*01d0*/  NOP ;  /* 0x0000000000007918 */ /* 0x000fc00000000000 */
        /* <DEDUP_REMOVED lines=10> */
.L_x_1:


//--------------------- .nv.constant0.triton_poi_fused_convolution_relu_10 --------------------------
	.section	.nv.constant0.triton_poi_fused_convolution_relu_10,"a",@progbits
	.sectionflags	@""
	.align	4
.nv.constant0.triton_poi_fused_convolution_relu_10:
	.zero		548
